//
// Generated by NVIDIA NVVM Compiler
//
// Compiler Build ID: CL-36424714
// Cuda compilation tools, release 13.0, V13.0.88
// Based on NVVM 20.0.0
//

.version 9.0
.target sm_100
.address_size 64

	// .globl	_Z7kernel2P4int2

.visible .entry _Z7kernel2P4int2(
	.param .u64 .ptr .align 1 _Z7kernel2P4int2_param_0
)
{
	.reg .b32 	%r<5>;
	.reg .b64 	%rd<5>;

	ld.param.u64 	%rd1, [_Z7kernel2P4int2_param_0];
	cvta.to.global.u64 	%rd2, %rd1;
	mov.u32 	%r1, %tid.x;
	mul.wide.u32 	%rd3, %r1, 8;
	add.s64 	%rd4, %rd2, %rd3;
	ld.global.v2.u32 	{%r2, %r3}, [%rd4];
	sub.s32 	%r4, %r2, %r3;
	st.global.u32 	[%rd4], %r4;
	ret;

}


// ===== COMPILED SASS (sm_100) =====

	.target	sm_100

	.elftype	@"ET_EXEC"


//--------------------- .note.nv.tkinfo           --------------------------
	.section	.note.nv.tkinfo,"",@"SHT_NOTE"
	.sectionflags	@"SHF_NOTE_NV_TKINFO"
	.tkinfo
        /*0018*/ 	.word	0x00000002
        /*0030*/ 	.string	""
        /*0030*/ 	.string	"ptxas"
        /*0030*/ 	.string	"Cuda compilation tools, release 13.0, V13.0.88"
        /*0030*/ 	.string	"Build cuda_13.0.r13.0/compiler.36424714_0"
        /*0030*/ 	.string	"-arch sm_100 -m 64 "



//--------------------- .note.nv.cuinfo           --------------------------
	.section	.note.nv.cuinfo,"",@"SHT_NOTE"
	.sectionflags	@"SHF_NOTE_NV_CUINFO"
        /*0018*/ 	.short	0x0002
        /*001a*/ 	.short	0x0064
        /*001c*/ 	.short	0x0082
	.zero		2


//--------------------- .nv.info                  --------------------------
	.section	.nv.info,"",@"SHT_CUDA_INFO"
	.align	4


	//----- nvinfo : EIATTR_REGCOUNT
	.align		4
        /*0000*/ 	.byte	0x04, 0x2f
        /*0002*/ 	.short	(.L_1 - .L_0)
	.align		4
.L_0:
        /*0004*/ 	.word	index@(_Z7kernel2P4int2)
        /*0008*/ 	.word	0x00000008


	//----- nvinfo : EIATTR_FRAME_SIZE
	.align		4
.L_1:
        /*000c*/ 	.byte	0x04, 0x11
        /*000e*/ 	.short	(.L_3 - .L_2)
	.align		4
.L_2:
        /*0010*/ 	.word	index@(_Z7kernel2P4int2)
        /*0014*/ 	.word	0x00000000


	//----- nvinfo : EIATTR_MIN_STACK_SIZE
	.align		4
.L_3:
        /*0018*/ 	.byte	0x04, 0x12
        /*001a*/ 	.short	(.L_5 - .L_4)
	.align		4
.L_4:
        /*001c*/ 	.word	index@(_Z7kernel2P4int2)
        /*0020*/ 	.word	0x00000000
.L_5:


//--------------------- .nv.compat                --------------------------
	.section	.nv.compat,"",@"SHT_CUDA_COMPAT_INFO"
	.align	4
        /*0000*/ 	.byte	0x02, 0x09, 0x00, 0x00, 0x02, 0x02, 0x01, 0x00, 0x02, 0x05, 0x05, 0x00, 0x03, 0x07, 0x01, 0x01
        /*0010*/ 	.byte	0x02, 0x03, 0x00, 0x00, 0x02, 0x06, 0x01, 0x00, 0x04, 0x0b, 0x08, 0x00, 0x09, 0x00, 0x00, 0x00
        /*0020*/ 	.byte	0x00, 0x00, 0x00, 0x00


//--------------------- .nv.info._Z7kernel2P4int2 --------------------------
	.section	.nv.info._Z7kernel2P4int2,"",@"SHT_CUDA_INFO"
	.sectionflags	@""
	.align	4


	//----- nvinfo : EIATTR_CUDA_API_VERSION
	.align		4
        /*0000*/ 	.byte	0x04, 0x37
        /*0002*/ 	.short	(.L_7 - .L_6)
.L_6:
        /*0004*/ 	.word	0x00000082


	//----- nvinfo : EIATTR_KPARAM_INFO
	.align		4
.L_7:
        /*0008*/ 	.byte	0x04, 0x17
        /*000a*/ 	.short	(.L_9 - .L_8)
.L_8:
        /*000c*/ 	.word	0x00000000
        /*0010*/ 	.short	0x0000
        /*0012*/ 	.short	0x0000
        /*0014*/ 	.byte	0x00, 0xf5, 0x21, 0x00


	//----- nvinfo : EIATTR_SPARSE_MMA_MASK
	.align		4
.L_9:
        /*0018*/ 	.byte	0x03, 0x50
        /*001a*/ 	.short	0x0000


	//----- nvinfo : EIATTR_MAXREG_COUNT
	.align		4
        /*001c*/ 	.byte	0x03, 0x1b
        /*001e*/ 	.short	0x00ff


	//----- nvinfo : EIATTR_MERCURY_ISA_VERSION
	.align		4
        /*0020*/ 	.byte	0x03, 0x5f
        /*0022*/ 	.short	0x0101


	//----- nvinfo : EIATTR_VRC_CTA_INIT_COUNT
	.align		4
        /*0024*/ 	.byte	0x02, 0x4a
	.zero		1
	.zero		1


	//----- nvinfo : EIATTR_EXIT_INSTR_OFFSETS
	.align		4
        /*0028*/ 	.byte	0x04, 0x1c
        /*002a*/ 	.short	(.L_11 - .L_10)


	//   ....[0]....
.L_10:
        /*002c*/ 	.word	0x00000080


	//----- nvinfo : EIATTR_CBANK_PARAM_SIZE
	.align		4
.L_11:
        /*0030*/ 	.byte	0x03, 0x19
        /*0032*/ 	.short	0x0008


	//----- nvinfo : EIATTR_PARAM_CBANK
	.align		4
        /*0034*/ 	.byte	0x04, 0x0a
        /*0036*/ 	.short	(.L_13 - .L_12)
	.align		4
.L_12:
        /*0038*/ 	.word	index@(.nv.constant0._Z7kernel2P4int2)
        /*003c*/ 	.short	0x0380
        /*003e*/ 	.short	0x0008


	//----- nvinfo : EIATTR_SW_WAR
	.align		4
.L_13:
        /*0040*/ 	.byte	0x04, 0x36
        /*0042*/ 	.short	(.L_15 - .L_14)
.L_14:
        /*0044*/ 	.word	0x00000008
.L_15:


//--------------------- .nv.callgraph             --------------------------
	.section	.nv.callgraph,"",@"SHT_CUDA_CALLGRAPH"
	.align	4
	.sectionentsize	8
	.align		4
        /*0000*/ 	.word	0x00000000
	.align		4
        /*0004*/ 	.word	0xffffffff
	.align		4
        /*0008*/ 	.word	0x00000000
	.align		4
        /*000c*/ 	.word	0xfffffffe
	.align		4
        /*0010*/ 	.word	0x00000000
	.align		4
        /*0014*/ 	.word	0xfffffffd
	.align		4
        /*0018*/ 	.word	0x00000000
	.align		4
        /*001c*/ 	.word	0xfffffffc


//--------------------- .text._Z7kernel2P4int2    --------------------------
	.section	.text._Z7kernel2P4int2,"ax",@progbits
	.align	128
        .global         _Z7kernel2P4int2
        .type           _Z7kernel2P4int2,@function
        .size           _Z7kernel2P4int2,(.L_x_1 - _Z7kernel2P4int2)
        .other          _Z7kernel2P4int2,@"STO_CUDA_ENTRY STV_DEFAULT"
_Z7kernel2P4int2:
.text._Z7kernel2P4int2:
[----:B------:R-:W-:Y:S01]  /*0000*/  LDC R1, c[0x0][0x37c] ;  /* 0x0000df00ff017b82 */ /* 0x000fe20000000800 */
[----:B------:R-:W0:Y:S07]  /*0010*/  S2R R5, SR_TID.X ;  /* 0x0000000000057919 */ /* 0x000e2e0000002100 */
[----:B------:R-:W0:Y:S01]  /*0020*/  LDC.64 R2, c[0x0][0x380] ;  /* 0x0000e000ff027b82 */ /* 0x000e220000000a00 */
[----:B------:R-:W1:Y:S01]  /*0030*/  LDCU.64 UR4, c[0x0][0x358] ;  /* 0x00006b00ff0477ac */ /* 0x000e620008000a00 */
[----:B0-----:R-:W-:-:S05]  /*0040*/  IMAD.WIDE.U32 R2, R5, 0x8, R2 ;  /* 0x0000000805027825 */ /* 0x001fca00078e0002 */
[----:B-1----:R-:W2:Y:S02]  /*0050*/  LDG.E.64 R4, desc[UR4][R2.64] ;  /* 0x0000000402047981 */ /* 0x002ea4000c1e1b00 */
[----:B--2---:R-:W-:-:S05]  /*0060*/  IADD3 R5, PT, PT, R4, -R5, RZ ;  /* 0x8000000504057210 */ /* 0x004fca0007ffe0ff */
[----:B------:R-:W-:Y:S01]  /*0070*/  STG.E desc[UR4][R2.64], R5 ;  /* 0x0000000502007986 */ /* 0x000fe2000c101904 */
[----:B------:R-:W-:Y:S05]  /*0080*/  EXIT ;  /* 0x000000000000794d */ /* 0x000fea0003800000 */
.L_x_0:
[----:B------:R-:W-:-:S00]  /*0090*/  BRA `(.L_x_0) ;  /* 0xfffffffc00fc7947 */ /* 0x000fc0000383ffff */
[----:B------:R-:W-:-:S00]  /*00a0*/  NOP ;  /* 0x0000000000007918 */ /* 0x000fc00000000000 */
        /* <DEDUP_REMOVED lines=13> */
.L_x_1:


//--------------------- .nv.shared.reserved.0     --------------------------
	.section	.nv.shared.reserved.0,"aw",@nobits
	.weak		__nv_reservedSMEM_offset_0_alias
	.size		__nv_reservedSMEM_offset_0_alias, 0, 64
	.other		__nv_reservedSMEM_offset_0_alias,@"STO_CUDA_RESERVED_SHARED STV_DEFAULT"
__nv_reservedSMEM_offset_0_alias:
	.zero		0
	.zero		64


//--------------------- .nv.constant0._Z7kernel2P4int2 --------------------------
	.section	.nv.constant0._Z7kernel2P4int2,"a",@progbits
	.sectionflags	@""
	.align	4
.nv.constant0._Z7kernel2P4int2:
	.zero		904


//--------------------- SYMBOLS --------------------------

	.type		.nv.reservedSmem.offset0,@object
	.size		.nv.reservedSmem.offset0,0x4
